//
// Generated by NVIDIA NVVM Compiler
//
// Compiler Build ID: CL-36424714
// Cuda compilation tools, release 13.0, V13.0.88
// Based on NVVM 20.0.0
//

.version 9.0
.target sm_100
.address_size 64

	// .globl	_Z18tensorCoreMultiplyPKhS0_Piiii

.visible .entry _Z18tensorCoreMultiplyPKhS0_Piiii(
	.param .u64 .ptr .align 1 _Z18tensorCoreMultiplyPKhS0_Piiii_param_0,
	.param .u64 .ptr .align 1 _Z18tensorCoreMultiplyPKhS0_Piiii_param_1,
	.param .u64 .ptr .align 1 _Z18tensorCoreMultiplyPKhS0_Piiii_param_2,
	.param .u32 _Z18tensorCoreMultiplyPKhS0_Piiii_param_3,
	.param .u32 _Z18tensorCoreMultiplyPKhS0_Piiii_param_4,
	.param .u32 _Z18tensorCoreMultiplyPKhS0_Piiii_param_5
)
{
	.reg .pred 	%p<9>;
	.reg .b32 	%r<204>;
	.reg .b64 	%rd<27>;

	ld.param.u64 	%rd4, [_Z18tensorCoreMultiplyPKhS0_Piiii_param_0];
	ld.param.u64 	%rd5, [_Z18tensorCoreMultiplyPKhS0_Piiii_param_1];
	ld.param.u32 	%r84, [_Z18tensorCoreMultiplyPKhS0_Piiii_param_3];
	ld.param.u32 	%r82, [_Z18tensorCoreMultiplyPKhS0_Piiii_param_4];
	ld.param.u32 	%r83, [_Z18tensorCoreMultiplyPKhS0_Piiii_param_5];
	cvta.to.global.u64 	%rd1, %rd5;
	cvta.to.global.u64 	%rd2, %rd4;
	mov.u32 	%r85, %ctaid.x;
	mov.u32 	%r86, %ntid.x;
	mov.u32 	%r87, %tid.x;
	mad.lo.s32 	%r88, %r85, %r86, %r87;
	shr.u32 	%r1, %r88, 5;
	mov.u32 	%r89, %ctaid.y;
	mov.u32 	%r90, %ntid.y;
	mov.u32 	%r91, %tid.y;
	mad.lo.s32 	%r2, %r89, %r90, %r91;
	shr.s32 	%r92, %r83, 31;
	shr.u32 	%r93, %r92, 28;
	add.s32 	%r94, %r83, %r93;
	shr.s32 	%r95, %r94, 4;
	setp.ge.s32 	%p1, %r1, %r95;
	shr.s32 	%r96, %r84, 31;
	shr.u32 	%r97, %r96, 28;
	add.s32 	%r98, %r84, %r97;
	shr.s32 	%r99, %r98, 4;
	setp.ge.s32 	%p2, %r2, %r99;
	or.pred  	%p3, %p2, %p1;
	@%p3 bra 	$L__BB0_9;
	setp.gt.s32 	%p4, %r82, 0;
	mov.b32 	%r196, 0;
	mov.u32 	%r197, %r196;
	mov.u32 	%r198, %r196;
	mov.u32 	%r199, %r196;
	mov.u32 	%r200, %r196;
	mov.u32 	%r201, %r196;
	mov.u32 	%r202, %r196;
	mov.u32 	%r203, %r196;
	@%p4 bra 	$L__BB0_2;
	bra.uni 	$L__BB0_8;
$L__BB0_2:
	mul.lo.s32 	%r103, %r2, %r82;
	shl.b32 	%r3, %r103, 4;
	mul.lo.s32 	%r104, %r1, %r82;
	shl.b32 	%r4, %r104, 4;
	add.s32 	%r105, %r82, -1;
	shr.u32 	%r106, %r105, 4;
	add.s32 	%r5, %r106, 1;
	and.b32  	%r6, %r5, 3;
	setp.lt.u32 	%p5, %r82, 49;
	mov.b32 	%r196, 0;
	mov.u32 	%r197, %r196;
	mov.u32 	%r198, %r196;
	mov.u32 	%r199, %r196;
	mov.u32 	%r200, %r196;
	mov.u32 	%r201, %r196;
	mov.u32 	%r202, %r196;
	mov.u32 	%r203, %r196;
	mov.u32 	%r184, %r196;
	@%p5 bra 	$L__BB0_5;
	and.b32  	%r108, %r5, 536870908;
	neg.s32 	%r156, %r108;
	mov.b32 	%r196, 0;
	mov.u32 	%r157, %r3;
	mov.u32 	%r158, %r4;
$L__BB0_4:
	cvt.u64.u32 	%rd6, %r157;
	add.s64 	%rd7, %rd2, %rd6;
	wmma.load.a.sync.aligned.row.m16n16k16.global.u8 	{%r109, %r110}, [%rd7], %r82;
	cvt.u64.u32 	%rd8, %r158;
	add.s64 	%rd9, %rd1, %rd8;
	wmma.load.b.sync.aligned.col.m16n16k16.global.u8 	{%r111, %r112}, [%rd9], %r82;
	wmma.mma.sync.aligned.row.col.m16n16k16.s32.u8.u8.s32 {%r113, %r114, %r115, %r116, %r117, %r118, %r119, %r120}, {%r109, %r110}, {%r111, %r112}, {%r203, %r202, %r201, %r200, %r199, %r198, %r197, %r196};
	add.s64 	%rd10, %rd7, 16;
	wmma.load.a.sync.aligned.row.m16n16k16.global.u8 	{%r121, %r122}, [%rd10], %r82;
	add.s64 	%rd11, %rd9, 16;
	wmma.load.b.sync.aligned.col.m16n16k16.global.u8 	{%r123, %r124}, [%rd11], %r82;
	wmma.mma.sync.aligned.row.col.m16n16k16.s32.u8.u8.s32 {%r125, %r126, %r127, %r128, %r129, %r130, %r131, %r132}, {%r121, %r122}, {%r123, %r124}, {%r113, %r114, %r115, %r116, %r117, %r118, %r119, %r120};
	add.s64 	%rd12, %rd7, 32;
	wmma.load.a.sync.aligned.row.m16n16k16.global.u8 	{%r133, %r134}, [%rd12], %r82;
	add.s64 	%rd13, %rd9, 32;
	wmma.load.b.sync.aligned.col.m16n16k16.global.u8 	{%r135, %r136}, [%rd13], %r82;
	wmma.mma.sync.aligned.row.col.m16n16k16.s32.u8.u8.s32 {%r137, %r138, %r139, %r140, %r141, %r142, %r143, %r144}, {%r133, %r134}, {%r135, %r136}, {%r125, %r126, %r127, %r128, %r129, %r130, %r131, %r132};
	add.s64 	%rd14, %rd7, 48;
	wmma.load.a.sync.aligned.row.m16n16k16.global.u8 	{%r145, %r146}, [%rd14], %r82;
	add.s64 	%rd15, %rd9, 48;
	wmma.load.b.sync.aligned.col.m16n16k16.global.u8 	{%r147, %r148}, [%rd15], %r82;
	wmma.mma.sync.aligned.row.col.m16n16k16.s32.u8.u8.s32 {%r203, %r202, %r201, %r200, %r199, %r198, %r197, %r196}, {%r145, %r146}, {%r147, %r148}, {%r137, %r138, %r139, %r140, %r141, %r142, %r143, %r144};
	add.s32 	%r184, %r184, 64;
	add.s32 	%r158, %r158, 64;
	add.s32 	%r157, %r157, 64;
	add.s32 	%r156, %r156, 4;
	setp.ne.s32 	%p6, %r156, 0;
	@%p6 bra 	$L__BB0_4;
$L__BB0_5:
	setp.eq.s32 	%p7, %r6, 0;
	@%p7 bra 	$L__BB0_8;
	add.s32 	%r187, %r184, %r4;
	add.s32 	%r186, %r184, %r3;
	neg.s32 	%r185, %r6;
$L__BB0_7:
	.pragma "nounroll";
	cvt.u64.u32 	%rd16, %r186;
	add.s64 	%rd17, %rd2, %rd16;
	wmma.load.a.sync.aligned.row.m16n16k16.global.u8 	{%r149, %r150}, [%rd17], %r82;
	cvt.u64.u32 	%rd18, %r187;
	add.s64 	%rd19, %rd1, %rd18;
	wmma.load.b.sync.aligned.col.m16n16k16.global.u8 	{%r151, %r152}, [%rd19], %r82;
	wmma.mma.sync.aligned.row.col.m16n16k16.s32.u8.u8.s32 {%r203, %r202, %r201, %r200, %r199, %r198, %r197, %r196}, {%r149, %r150}, {%r151, %r152}, {%r203, %r202, %r201, %r200, %r199, %r198, %r197, %r196};
	add.s32 	%r187, %r187, 16;
	add.s32 	%r186, %r186, 16;
	add.s32 	%r185, %r185, 1;
	setp.ne.s32 	%p8, %r185, 0;
	@%p8 bra 	$L__BB0_7;
$L__BB0_8:
	ld.param.u64 	%rd26, [_Z18tensorCoreMultiplyPKhS0_Piiii_param_2];
	mul.lo.s32 	%r153, %r2, %r83;
	shl.b32 	%r154, %r153, 4;
	cvt.s64.s32 	%rd20, %r154;
	shl.b32 	%r155, %r1, 4;
	cvt.u64.u32 	%rd21, %r155;
	add.s64 	%rd22, %rd20, %rd21;
	cvta.to.global.u64 	%rd23, %rd26;
	shl.b64 	%rd24, %rd22, 2;
	add.s64 	%rd25, %rd23, %rd24;
	wmma.store.d.sync.aligned.row.m16n16k16.global.s32 	[%rd25], {%r203, %r202, %r201, %r200, %r199, %r198, %r197, %r196}, %r83;
$L__BB0_9:
	ret;

}


// ===== COMPILED SASS (sm_100) =====

	.target	sm_100

	.elftype	@"ET_EXEC"


//--------------------- .note.nv.tkinfo           --------------------------
	.section	.note.nv.tkinfo,"",@"SHT_NOTE"
	.sectionflags	@"SHF_NOTE_NV_TKINFO"
	.tkinfo
        /*0018*/ 	.word	0x00000002
        /*0030*/ 	.string	""
        /*0030*/ 	.string	"ptxas"
        /*0030*/ 	.string	"Cuda compilation tools, release 13.0, V13.0.88"
        /*0030*/ 	.string	"Build cuda_13.0.r13.0/compiler.36424714_0"
        /*0030*/ 	.string	"-arch sm_100 -m 64 "



//--------------------- .note.nv.cuinfo           --------------------------
	.section	.note.nv.cuinfo,"",@"SHT_NOTE"
	.sectionflags	@"SHF_NOTE_NV_CUINFO"
        /*0018*/ 	.short	0x0002
        /*001a*/ 	.short	0x0064
        /*001c*/ 	.short	0x0082
	.zero		2


//--------------------- .nv.info                  --------------------------
	.section	.nv.info,"",@"SHT_CUDA_INFO"
	.align	4


	//----- nvinfo : EIATTR_REGCOUNT
	.align		4
        /*0000*/ 	.byte	0x04, 0x2f
        /*0002*/ 	.short	(.L_1 - .L_0)
	.align		4
.L_0:
        /*0004*/ 	.word	index@(_Z18tensorCoreMultiplyPKhS0_Piiii)
        /*0008*/ 	.word	0x00000020


	//----- nvinfo : EIATTR_FRAME_SIZE
	.align		4
.L_1:
        /*000c*/ 	.byte	0x04, 0x11
        /*000e*/ 	.short	(.L_3 - .L_2)
	.align		4
.L_2:
        /*0010*/ 	.word	index@(_Z18tensorCoreMultiplyPKhS0_Piiii)
        /*0014*/ 	.word	0x00000000


	//----- nvinfo : EIATTR_MIN_STACK_SIZE
	.align		4
.L_3:
        /*0018*/ 	.byte	0x04, 0x12
        /*001a*/ 	.short	(.L_5 - .L_4)
	.align		4
.L_4:
        /*001c*/ 	.word	index@(_Z18tensorCoreMultiplyPKhS0_Piiii)
        /*0020*/ 	.word	0x00000000
.L_5:


//--------------------- .nv.compat                --------------------------
	.section	.nv.compat,"",@"SHT_CUDA_COMPAT_INFO"
	.align	4
        /*0000*/ 	.byte	0x02, 0x09, 0x00, 0x00, 0x02, 0x02, 0x01, 0x00, 0x02, 0x05, 0x05, 0x00, 0x03, 0x07, 0x01, 0x01
        /*0010*/ 	.byte	0x02, 0x03, 0x00, 0x00, 0x02, 0x06, 0x01, 0x00, 0x04, 0x0b, 0x08, 0x00, 0x01, 0x00, 0x00, 0x00
        /*0020*/ 	.byte	0x00, 0x00, 0x00, 0x00


//--------------------- .nv.info._Z18tensorCoreMultiplyPKhS0_Piiii --------------------------
	.section	.nv.info._Z18tensorCoreMultiplyPKhS0_Piiii,"",@"SHT_CUDA_INFO"
	.sectionflags	@""
	.align	4


	//----- nvinfo : EIATTR_CUDA_API_VERSION
	.align		4
        /*0000*/ 	.byte	0x04, 0x37
        /*0002*/ 	.short	(.L_7 - .L_6)
.L_6:
        /*0004*/ 	.word	0x00000082


	//----- nvinfo : EIATTR_KPARAM_INFO
	.align		4
.L_7:
        /*0008*/ 	.byte	0x04, 0x17
        /*000a*/ 	.short	(.L_9 - .L_8)
.L_8:
        /*000c*/ 	.word	0x00000000
        /*0010*/ 	.short	0x0005
        /*0012*/ 	.short	0x0020
        /*0014*/ 	.byte	0x00, 0xf0, 0x11, 0x00


	//----- nvinfo : EIATTR_KPARAM_INFO
	.align		4
.L_9:
        /*0018*/ 	.byte	0x04, 0x17
        /*001a*/ 	.short	(.L_11 - .L_10)
.L_10:
        /*001c*/ 	.word	0x00000000
        /*0020*/ 	.short	0x0004
        /*0022*/ 	.short	0x001c
        /*0024*/ 	.byte	0x00, 0xf0, 0x11, 0x00


	//----- nvinfo : EIATTR_KPARAM_INFO
	.align		4
.L_11:
        /*0028*/ 	.byte	0x04, 0x17
        /*002a*/ 	.short	(.L_13 - .L_12)
.L_12:
        /*002c*/ 	.word	0x00000000
        /*0030*/ 	.short	0x0003
        /*0032*/ 	.short	0x0018
        /*0034*/ 	.byte	0x00, 0xf0, 0x11, 0x00


	//----- nvinfo : EIATTR_KPARAM_INFO
	.align		4
.L_13:
        /*0038*/ 	.byte	0x04, 0x17
        /*003a*/ 	.short	(.L_15 - .L_14)
.L_14:
        /*003c*/ 	.word	0x00000000
        /*0040*/ 	.short	0x0002
        /*0042*/ 	.short	0x0010
        /*0044*/ 	.byte	0x00, 0xf5, 0x21, 0x00


	//----- nvinfo : EIATTR_KPARAM_INFO
	.align		4
.L_15:
        /*0048*/ 	.byte	0x04, 0x17
        /*004a*/ 	.short	(.L_17 - .L_16)
.L_16:
        /*004c*/ 	.word	0x00000000
        /*0050*/ 	.short	0x0001
        /*0052*/ 	.short	0x0008
        /*0054*/ 	.byte	0x00, 0xf5, 0x21, 0x00


	//----- nvinfo : EIATTR_KPARAM_INFO
	.align		4
.L_17:
        /*0058*/ 	.byte	0x04, 0x17
        /*005a*/ 	.short	(.L_19 - .L_18)
.L_18:
        /*005c*/ 	.word	0x00000000
        /*0060*/ 	.short	0x0000
        /*0062*/ 	.short	0x0000
        /*0064*/ 	.byte	0x00, 0xf5, 0x21, 0x00


	//----- nvinfo : EIATTR_SPARSE_MMA_MASK
	.align		4
.L_19:
        /*0068*/ 	.byte	0x03, 0x50
        /*006a*/ 	.short	0x0000


	//----- nvinfo : EIATTR_WMMA_USED
	.align		4
        /*006c*/ 	.byte	0x01, 0x2b
	.zero		2


	//----- nvinfo : EIATTR_MAXREG_COUNT
	.align		4
        /*0070*/ 	.byte	0x03, 0x1b
        /*0072*/ 	.short	0x00ff


	//----- nvinfo : EIATTR_MERCURY_ISA_VERSION
	.align		4
        /*0074*/ 	.byte	0x03, 0x5f
        /*0076*/ 	.short	0x0101


	//----- nvinfo : EIATTR_VRC_CTA_INIT_COUNT
	.align		4
        /*0078*/ 	.byte	0x02, 0x4a
	.zero		1
	.zero		1


	//----- nvinfo : EIATTR_EXIT_INSTR_OFFSETS
	.align		4
        /*007c*/ 	.byte	0x04, 0x1c
        /*007e*/ 	.short	(.L_21 - .L_20)


	//   ....[0]....
.L_20:
        /*0080*/ 	.word	0x00000140


	//   ....[1]....
        /*0084*/ 	.word	0x00000a90


	//----- nvinfo : EIATTR_CBANK_PARAM_SIZE
	.align		4
.L_21:
        /*0088*/ 	.byte	0x03, 0x19
        /*008a*/ 	.short	0x0024


	//----- nvinfo : EIATTR_PARAM_CBANK
	.align		4
        /*008c*/ 	.byte	0x04, 0x0a
        /*008e*/ 	.short	(.L_23 - .L_22)
	.align		4
.L_22:
        /*0090*/ 	.word	index@(.nv.constant0._Z18tensorCoreMultiplyPKhS0_Piiii)
        /*0094*/ 	.short	0x0380
        /*0096*/ 	.short	0x0024


	//----- nvinfo : EIATTR_SW_WAR
	.align		4
.L_23:
        /*0098*/ 	.byte	0x04, 0x36
        /*009a*/ 	.short	(.L_25 - .L_24)
.L_24:
        /*009c*/ 	.word	0x00000008
.L_25:


//--------------------- .nv.callgraph             --------------------------
	.section	.nv.callgraph,"",@"SHT_CUDA_CALLGRAPH"
	.align	4
	.sectionentsize	8
	.align		4
        /*0000*/ 	.word	0x00000000
	.align		4
        /*0004*/ 	.word	0xffffffff
	.align		4
        /*0008*/ 	.word	0x00000000
	.align		4
        /*000c*/ 	.word	0xfffffffe
	.align		4
        /*0010*/ 	.word	0x00000000
	.align		4
        /*0014*/ 	.word	0xfffffffd
	.align		4
        /*0018*/ 	.word	0x00000000
	.align		4
        /*001c*/ 	.word	0xfffffffc


//--------------------- .text._Z18tensorCoreMultiplyPKhS0_Piiii --------------------------
	.section	.text._Z18tensorCoreMultiplyPKhS0_Piiii,"ax",@progbits
	.align	128
        .global         _Z18tensorCoreMultiplyPKhS0_Piiii
        .type           _Z18tensorCoreMultiplyPKhS0_Piiii,@function
        .size           _Z18tensorCoreMultiplyPKhS0_Piiii,(.L_x_5 - _Z18tensorCoreMultiplyPKhS0_Piiii)
        .other          _Z18tensorCoreMultiplyPKhS0_Piiii,@"STO_CUDA_ENTRY STV_DEFAULT"
_Z18tensorCoreMultiplyPKhS0_Piiii:
.text._Z18tensorCoreMultiplyPKhS0_Piiii:
[----:B------:R-:W-:Y:S01]  /*0000*/  LDC R1, c[0x0][0x37c] ;  /* 0x0000df00ff017b82 */ /* 0x000fe20000000800 */
[----:B------:R-:W0:Y:S07]  /*0010*/  S2R R0, SR_TID.X ;  /* 0x0000000000007919 */ /* 0x000e2e0000002100 */
[----:B------:R-:W0:Y:S01]  /*0020*/  S2UR UR8, SR_CTAID.X ;  /* 0x00000000000879c3 */ /* 0x000e220000002500 */
[----:B------:R-:W1:Y:S01]  /*0030*/  LDCU UR6, c[0x0][0x3a0] ;  /* 0x00007400ff0677ac */ /* 0x000e620008000800 */
[----:B------:R-:W2:Y:S01]  /*0040*/  S2R R2, SR_TID.Y ;  /* 0x0000000000027919 */ /* 0x000ea20000002200 */
[----:B------:R-:W3:Y:S05]  /*0050*/  LDCU UR7, c[0x0][0x398] ;  /* 0x00007300ff0777ac */ /* 0x000eea0008000800 */
[----:B------:R-:W0:Y:S08]  /*0060*/  LDC R17, c[0x0][0x360] ;  /* 0x0000d800ff117b82 */ /* 0x000e300000000800 */
[----:B------:R-:W2:Y:S01]  /*0070*/  S2UR UR9, SR_CTAID.Y ;  /* 0x00000000000979c3 */ /* 0x000ea20000002600 */
[----:B-1----:R-:W-:-:S02]  /*0080*/  USHF.R.S32.HI UR4, URZ, 0x1f, UR6 ;  /* 0x0000001fff047899 */ /* 0x002fc40008011406 */
[----:B---3--:R-:W-:-:S05]  /*0090*/  USHF.R.S32.HI UR5, URZ, 0x1f, UR7 ;  /* 0x0000001fff057899 */ /* 0x008fca0008011407 */
[----:B------:R-:W2:Y:S01]  /*00a0*/  LDC R13, c[0x0][0x364] ;  /* 0x0000d900ff0d7b82 */ /* 0x000ea20000000800 */
[----:B------:R-:W-:Y:S02]  /*00b0*/  ULEA.HI UR4, UR4, UR6, URZ, 0x4 ;  /* 0x0000000604047291 */ /* 0x000fe4000f8f20ff */
[----:B------:R-:W-:Y:S02]  /*00c0*/  ULEA.HI UR5, UR5, UR7, URZ, 0x4 ;  /* 0x0000000705057291 */ /* 0x000fe4000f8f20ff */
[----:B------:R-:W-:Y:S02]  /*00d0*/  USHF.R.S32.HI UR4, URZ, 0x4, UR4 ;  /* 0x00000004ff047899 */ /* 0x000fe40008011404 */
[----:B------:R-:W-:Y:S01]  /*00e0*/  USHF.R.S32.HI UR5, URZ, 0x4, UR5 ;  /* 0x00000004ff057899 */ /* 0x000fe20008011405 */
[----:B0-----:R-:W-:-:S05]  /*00f0*/  IMAD R17, R17, UR8, R0 ;  /* 0x0000000811117c24 */ /* 0x001fca000f8e0200 */
[----:B------:R-:W-:-:S04]  /*0100*/  SHF.R.U32.HI R17, RZ, 0x5, R17 ;  /* 0x00000005ff117819 */ /* 0x000fc80000011611 */
[----:B------:R-:W-:Y:S01]  /*0110*/  ISETP.GE.AND P0, PT, R17, UR4, PT ;  /* 0x0000000411007c0c */ /* 0x000fe2000bf06270 */
[----:B--2---:R-:W-:-:S05]  /*0120*/  IMAD R13, R13, UR9, R2 ;  /* 0x000000090d0d7c24 */ /* 0x004fca000f8e0202 */
[----:B------:R-:W-:-:S13]  /*0130*/  ISETP.GE.OR P0, PT, R13, UR5, P0 ;  /* 0x000000050d007c0c */ /* 0x000fda0008706670 */
[----:B------:R-:W-:Y:S05]  /*0140*/  @P0 EXIT ;  /* 0x000000000000094d */ /* 0x000fea0003800000 */
[----:B------:R-:W0:Y:S01]  /*0150*/  LDC R0, c[0x0][0x39c] ;  /* 0x0000e700ff007b82 */ /* 0x000e220000000800 */
[----:B------:R-:W1:Y:S01]  /*0160*/  LDCU.64 UR6, c[0x0][0x358] ;  /* 0x00006b00ff0677ac */ /* 0x000e620008000a00 */
[----:B------:R-:W-:Y:S02]  /*0170*/  CS2R R10, SRZ ;  /* 0x00000000000a7805 */ /* 0x000fe4000001ff00 */
[----:B------:R-:W-:Y:S02]  /*0180*/  CS2R R8, SRZ ;  /* 0x0000000000087805 */ /* 0x000fe4000001ff00 */
[----:B------:R-:W-:Y:S02]  /*0190*/  CS2R R6, SRZ ;  /* 0x0000000000067805 */ /* 0x000fe4000001ff00 */
[----:B------:R-:W-:Y:S02]  /*01a0*/  CS2R R4, SRZ ;  /* 0x0000000000047805 */ /* 0x000fe4000001ff00 */
[----:B0-----:R-:W-:-:S13]  /*01b0*/  ISETP.GT.AND P0, PT, R0, RZ, PT ;  /* 0x000000ff0000720c */ /* 0x001fda0003f04270 */
[----:B-1----:R-:W-:Y:S05]  /*01c0*/  @!P0 BRA `(.L_x_0) ;  /* 0x0000000400dc8947 */ /* 0x002fea0003800000 */
[C---:B------:R-:W-:Y:S01]  /*01d0*/  ISETP.GE.U32.AND P0, PT, R0.reuse, 0x31, PT ;  /* 0x000000310000780c */ /* 0x040fe20003f06070 */
[-C--:B------:R-:W-:Y:S01]  /*01e0*/  IMAD R2, R13, R0.reuse, RZ ;  /* 0x000000000d027224 */ /* 0x080fe200078e02ff */
[----:B------:R-:W-:Y:S01]  /*01f0*/  UMOV UR4, URZ ;  /* 0x000000ff00047c82 */ /* 0x000fe20008000000 */
[----:B------:R-:W-:Y:S01]  /*0200*/  VIADD R14, R0, 0xffffffff ;  /* 0xffffffff000e7836 */ /* 0x000fe20000000000 */
[----:B------:R-:W-:Y:S01]  /*0210*/  CS2R R10, SRZ ;  /* 0x00000000000a7805 */ /* 0x000fe2000001ff00 */
[----:B------:R-:W-:Y:S01]  /*0220*/  IMAD R12, R17, R0, RZ ;  /* 0x00000000110c7224 */ /* 0x000fe200078e02ff */
[----:B------:R-:W-:Y:S01]  /*0230*/  CS2R R8, SRZ ;  /* 0x0000000000087805 */ /* 0x000fe2000001ff00 */
[----:B------:R-:W-:Y:S01]  /*0240*/  IMAD.SHL.U32 R3, R2, 0x10, RZ ;  /* 0x0000001002037824 */ /* 0x000fe200078e00ff */
[----:B------:R-:W-:Y:S02]  /*0250*/  CS2R R6, SRZ ;  /* 0x0000000000067805 */ /* 0x000fe4000001ff00 */
[----:B------:R-:W-:Y:S01]  /*0260*/  CS2R R4, SRZ ;  /* 0x0000000000047805 */ /* 0x000fe2000001ff00 */
[----:B------:R-:W-:Y:S01]  /*0270*/  IMAD.SHL.U32 R2, R12, 0x10, RZ ;  /* 0x000000100c027824 */ /* 0x000fe200078e00ff */
[----:B------:R-:W-:Y:S01]  /*0280*/  LEA.HI R14, R14, 0x1, RZ, 0x1c ;  /* 0x000000010e0e7811 */ /* 0x000fe200078fe0ff */
[----:B------:R-:W-:Y:S06]  /*0290*/  @!P0 BRA `(.L_x_1) ;  /* 0x00000004000c8947 */ /* 0x000fec0003800000 */
[----:B------:R-:W0:Y:S01]  /*02a0*/  S2R R11, SR_LANEID ;  /* 0x00000000000b7919 */ /* 0x000e220000000000 */
[----:B------:R-:W-:Y:S01]  /*02b0*/  LOP3.LUT R14, R14, 0x1ffffffc, RZ, 0xc0, !PT ;  /* 0x1ffffffc0e0e7812 */ /* 0x000fe200078ec0ff */
[----:B------:R-:W-:Y:S01]  /*02c0*/  IMAD.MOV.U32 R21, RZ, RZ, RZ ;  /* 0x000000ffff157224 */ /* 0x000fe200078e00ff */
[----:B------:R-:W1:Y:S03]  /*02d0*/  LDCU.128 UR8, c[0x0][0x380] ;  /* 0x00007000ff0877ac */ /* 0x000e660008000c00 */
[----:B------:R-:W-:Y:S02]  /*02e0*/  IMAD.MOV R12, RZ, RZ, -R14 ;  /* 0x000000ffff0c7224 */ /* 0x000fe400078e0a0e */
[----:B0-----:R-:W-:Y:S01]  /*02f0*/  IMAD.SHL.U32 R20, R11, 0x4, RZ ;  /* 0x000000040b147824 */ /* 0x001fe200078e00ff */
[----:B------:R-:W-:-:S04]  /*0300*/  SHF.R.U32.HI R11, RZ, 0x2, R11 ;  /* 0x00000002ff0b7819 */ /* 0x000fc8000001160b */
[----:B------:R-:W-:-:S05]  /*0310*/  LOP3.LUT R20, R20, 0xc, RZ, 0xe2, !PT ;  /* 0x0000000c14147812 */ /* 0x000fca00078ee2ff */
[----:B------:R-:W-:-:S04]  /*0320*/  IMAD.WIDE.U32 R20, R11, R0, R20 ;  /* 0x000000000b147225 */ /* 0x000fc800078e0014 */
[----:B-1----:R-:W-:-:S07]  /*0330*/  IMAD.MOV.U32 R11, RZ, RZ, RZ ;  /* 0x000000ffff0b7224 */ /* 0x002fce00078e00ff */
.L_x_2:
[----:B------:R-:W-:Y:S02]  /*0340*/  IADD3 R27, P0, PT, R3, UR8, RZ ;  /* 0x00000008031b7c10 */ /* 0x000fe4000ff1e0ff */
[----:B------:R-:W-:Y:S02]  /*0350*/  IADD3 R23, P2, PT, R2, UR10, RZ ;  /* 0x0000000a02177c10 */ /* 0x000fe4000ff5e0ff */
[----:B------:R-:W-:-:S04]  /*0360*/  IADD3 R26, P1, PT, R20, R27, RZ ;  /* 0x0000001b141a7210 */ /* 0x000fc80007f3e0ff */
[----:B------:R-:W-:Y:S02]  /*0370*/  IADD3.X R27, PT, PT, R21, UR9, RZ, P1, P0 ;  /* 0x00000009151b7c10 */ /* 0x000fe40008fe04ff */
[----:B------:R-:W-:Y:S01]  /*0380*/  IADD3 R22, P0, PT, R20, R23, RZ ;  /* 0x0000001714167210 */ /* 0x000fe20007f1e0ff */
[----:B------:R-:W-:-:S03]  /*0390*/  IMAD.WIDE.U32 R18, R0, 0x8, R26 ;  /* 0x0000000800127825 */ /* 0x000fc600078e001a */
[----:B------:R-:W-:Y:S01]  /*03a0*/  IADD3.X R23, PT, PT, R21, UR11, RZ, P0, P2 ;  /* 0x0000000b15177c10 */ /* 0x000fe200087e44ff */
[----:B------:R-:W2:Y:S02]  /*03b0*/  LDG.E R14, desc[UR6][R26.64] ;  /* 0x000000061a0e7981 */ /* 0x000ea4000c1e1900 */
[----:B------:R-:W-:Y:S02]  /*03c0*/  IMAD.WIDE.U32 R28, R0, 0x8, R22 ;  /* 0x00000008001c7825 */ /* 0x000fe400078e0016 */
[----:B------:R-:W2:Y:S04]  /*03d0*/  LDG.E R15, desc[UR6][R18.64] ;  /* 0x00000006120f7981 */ /* 0x000ea8000c1e1900 */
[----:B------:R-:W2:Y:S04]  /*03e0*/  LDG.E R16, desc[UR6][R22.64] ;  /* 0x0000000616107981 */ /* 0x000ea8000c1e1900 */
[----:B------:R-:W3:Y:S01]  /*03f0*/  LDG.E R28, desc[UR6][R28.64] ;  /* 0x000000061c1c7981 */ /* 0x000ee2000c1e1900 */
[C---:B--2---:R-:W-:Y:S03]  /*0400*/  IMMA.16816.U8.U8 R4, R14.reuse.ROW, R16.COL, R4 ;  /* 0x000000100e047237 */ /* 0x044fe60000400404 */
[----:B------:R-:W2:Y:S05]  /*0410*/  LDG.E R16, desc[UR6][R22.64+0x10] ;  /* 0x0000100616107981 */ /* 0x000eaa000c1e1900 */
[----:B---3--:R-:W-:Y:S01]  /*0420*/  IMMA.16816.U8.U8 R8, R14.ROW, R28.COL, R8 ;  /* 0x0000001c0e087237 */ /* 0x008fe20000400408 */
[----:B------:R-:W-:-:S05]  /*0430*/  IADD3 R14, P0, PT, R26, 0x10, RZ ;  /* 0x000000101a0e7810 */ /* 0x000fca0007f1e0ff */
[----:B------:R-:W-:Y:S01]  /*0440*/  IMAD.X R15, RZ, RZ, R27, P0 ;  /* 0x000000ffff0f7224 */ /* 0x000fe200000e061b */
[----:B------:R-:W-:-:S05]  /*0450*/  IADD3 R18, P0, PT, R22, 0x10, RZ ;  /* 0x0000001016127810 */ /* 0x000fca0007f1e0ff */
[----:B------:R-:W-:Y:S02]  /*0460*/  IMAD.X R19, RZ, RZ, R23, P0 ;  /* 0x000000ffff137224 */ /* 0x000fe400000e0617 */
[----:B------:R-:W-:-:S04]  /*0470*/  IMAD.WIDE.U32 R14, R0, 0x8, R14 ;  /* 0x00000008000e7825 */ /* 0x000fc800078e000e */
[----:B------:R-:W-:Y:S02]  /*0480*/  IMAD.WIDE.U32 R24, R0, 0x8, R18 ;  /* 0x0000000800187825 */ /* 0x000fe400078e0012 */
[----:B------:R-:W2:Y:S04]  /*0490*/  LDG.E R15, desc[UR6][R14.64] ;  /* 0x000000060e0f7981 */ /* 0x000ea8000c1e1900 */
[----:B------:R-:W3:Y:S04]  /*04a0*/  LDG.E R24, desc[UR6][R24.64] ;  /* 0x0000000618187981 */ /* 0x000ee8000c1e1900 */
[----:B------:R-:W2:Y:S01]  /*04b0*/  LDG.E R14, desc[UR6][R26.64+0x10] ;  /* 0x000010061a0e7981 */ /* 0x000ea2000c1e1900 */
[----:B------:R-:W-:-:S05]  /*04c0*/  IADD3 R18, P0, PT, R26, 0x20, RZ ;  /* 0x000000201a127810 */ /* 0x000fca0007f1e0ff */
[----:B------:R-:W-:Y:S02]  /*04d0*/  IMAD.X R19, RZ, RZ, R27, P0 ;  /* 0x000000ffff137224 */ /* 0x000fe400000e061b */
[----:B------:R-:W-:-:S06]  /*04e0*/  IMAD.WIDE.U32 R18, R0, 0x8, R18 ;  /* 0x0000000800127825 */ /* 0x000fcc00078e0012 */
[----:B------:R-:W4:Y:S04]  /*04f0*/  LDG.E R19, desc[UR6][R18.64] ;  /* 0x0000000612137981 */ /* 0x000f28000c1e1900 */
[----:B------:R-:W4:Y:S01]  /*0500*/  LDG.E R18, desc[UR6][R26.64+0x20] ;  /* 0x000020061a127981 */ /* 0x000f22000c1e1900 */
[C---:B--2---:R-:W-:Y:S08]  /*0510*/  IMMA.16816.U8.U8 R4, R14.reuse.ROW, R16.COL, R4 ;  /* 0x000000100e047237 */ /* 0x044ff00000400404 */
[----:B---3--:R-:W-:Y:S01]  /*0520*/  IMMA.16816.U8.U8 R8, R14.ROW, R24.COL, R8 ;  /* 0x000000180e087237 */ /* 0x008fe20000400408 */
[----:B------:R-:W-:-:S05]  /*0530*/  IADD3 R14, P0, PT, R22, 0x20, RZ ;  /* 0x00000020160e7810 */ /* 0x000fca0007f1e0ff */
[----:B------:R-:W-:Y:S02]  /*0540*/  IMAD.X R15, RZ, RZ, R23, P0 ;  /* 0x000000ffff0f7224 */ /* 0x000fe400000e0617 */
[----:B------:R-:W-:Y:S02]  /*0550*/  IMAD.WIDE.U32 R24, R0, 0x8, R14 ;  /* 0x0000000800187825 */ /* 0x000fe400078e000e */
[----:B------:R-:W4:Y:S04]  /*0560*/  LDG.E R14, desc[UR6][R22.64+0x20] ;  /* 0x00002006160e7981 */ /* 0x000f28000c1e1900 */
[----:B------:R-:W2:Y:S01]  /*0570*/  LDG.E R24, desc[UR6][R24.64] ;  /* 0x0000000618187981 */ /* 0x000ea2000c1e1900 */
[----:B------:R-:W-:-:S05]  /*0580*/  IADD3 R28, P1, PT, R22, 0x30, RZ ;  /* 0x00000030161c7810 */ /* 0x000fca0007f3e0ff */
[----:B------:R-:W-:Y:S01]  /*0590*/  IMAD.X R29, RZ, RZ, R23, P1 ;  /* 0x000000ffff1d7224 */ /* 0x000fe200008e0617 */
[----:B------:R0:W3:Y:S01]  /*05a0*/  LDG.E R25, desc[UR6][R22.64+0x30] ;  /* 0x0000300616197981 */ /* 0x0000e2000c1e1900 */
[----:B------:R-:W-:-:S05]  /*05b0*/  IMAD.WIDE.U32 R28, R0, 0x8, R28 ;  /* 0x00000008001c7825 */ /* 0x000fca00078e001c */
[----:B------:R-:W5:Y:S01]  /*05c0*/  LDG.E R16, desc[UR6][R28.64] ;  /* 0x000000061c107981 */ /* 0x000f62000c1e1900 */
[----:B----4-:R-:W-:Y:S01]  /*05d0*/  IMMA.16816.U8.U8 R4, R18.ROW, R14.COL, R4 ;  /* 0x0000000e12047237 */ /* 0x010fe20000400404 */
[----:B------:R-:W-:-:S05]  /*05e0*/  IADD3 R14, P0, PT, R26, 0x30, RZ ;  /* 0x000000301a0e7810 */ /* 0x000fca0007f1e0ff */
[----:B------:R-:W-:Y:S02]  /*05f0*/  IMAD.X R15, RZ, RZ, R27, P0 ;  /* 0x000000ffff0f7224 */ /* 0x000fe400000e061b */
[----:B0-----:R-:W-:Y:S02]  /*0600*/  IMAD.WIDE.U32 R22, R0, 0x8, R14 ;  /* 0x0000000800167825 */ /* 0x001fe400078e000e */
[----:B------:R-:W3:Y:S04]  /*0610*/  LDG.E R14, desc[UR6][R26.64+0x30] ;  /* 0x000030061a0e7981 */ /* 0x000ee8000c1e1900 */
[----:B------:R-:W3:Y:S01]  /*0620*/  LDG.E R15, desc[UR6][R22.64] ;  /* 0x00000006160f7981 */ /* 0x000ee2000c1e1900 */
[----:B--2---:R-:W-:Y:S01]  /*0630*/  IMMA.16816.U8.U8 R8, R18.ROW, R24.COL, R8 ;  /* 0x0000001812087237 */ /* 0x004fe20000400408 */
[----:B------:R-:W-:-:S05]  /*0640*/  VIADD R12, R12, 0x4 ;  /* 0x000000040c0c7836 */ /* 0x000fca0000000000 */
[----:B------:R-:W-:Y:S01]  /*0650*/  ISETP.NE.AND P0, PT, R12, RZ, PT ;  /* 0x000000ff0c00720c */ /* 0x000fe20003f05270 */
[----:B------:R-:W-:Y:S01]  /*0660*/  UIADD3 UR4, UPT, UPT, UR4, 0x40, URZ ;  /* 0x0000004004047890 */ /* 0x000fe2000fffe0ff */
[----:B------:R-:W-:Y:S02]  /*0670*/  VIADD R2, R2, 0x40 ;  /* 0x0000004002027836 */ /* 0x000fe40000000000 */
[----:B------:R-:W-:Y:S01]  /*0680*/  VIADD R3, R3, 0x40 ;  /* 0x0000004003037836 */ /* 0x000fe20000000000 */
[C---:B---3--:R-:W-:Y:S09]  /*0690*/  IMMA.16816.U8.U8 R4, R14.reuse.ROW, R25.COL, R4 ;  /* 0x000000190e047237 */ /* 0x048ff20000400404 */
[----:B-----5:R-:W-:Y:S01]  /*06a0*/  IMMA.16816.U8.U8 R8, R14.ROW, R16.COL, R8 ;  /* 0x000000100e087237 */ /* 0x020fe20000400408 */
[----:B------:R-:W-:-:S04]  /*06b0*/  NOP ;  /* 0x0000000000007918 */ /* 0x000fc80000000000 */
[----:B------:R-:W-:-:S15]  /*06c0*/  @P0 BRA `(.L_x_2) ;  /* 0xfffffffc001c0947 */ /* 0x000fde000383ffff */
.L_x_1:
[----:B------:R-:W-:-:S05]  /*06d0*/  VIADD R2, R0, 0xffffffff ;  /* 0xffffffff00027836 */ /* 0x000fca0000000000 */
[----:B------:R-:W-:-:S04]  /*06e0*/  LEA.HI R2, R2, 0x1, RZ, 0x1c ;  /* 0x0000000102027811 */ /* 0x000fc800078fe0ff */
[----:B------:R-:W-:-:S04]  /*06f0*/  LOP3.LUT R26, R2, 0x3, RZ, 0xc0, !PT ;  /* 0x00000003021a7812 */ /* 0x000fc800078ec0ff */
[----:B------:R-:W-:-:S13]  /*0700*/  ISETP.NE.AND P0, PT, R26, RZ, PT ;  /* 0x000000ff1a00720c */ /* 0x000fda0003f05270 */
[----:B------:R-:W-:Y:S05]  /*0710*/  @!P0 BRA `(.L_x_0) ;  /* 0x0000000000888947 */ /* 0x000fea0003800000 */
[----:B------:R-:W0:Y:S01]  /*0720*/  S2R R3, SR_LANEID ;  /* 0x0000000000037919 */ /* 0x000e220000000000 */
[-C--:B------:R-:W-:Y:S01]  /*0730*/  IMAD R12, R17, R0.reuse, RZ ;  /* 0x00000000110c7224 */ /* 0x080fe200078e02ff */
[----:B------:R-:W1:Y:S01]  /*0740*/  LDCU.128 UR8, c[0x0][0x380] ;  /* 0x00007000ff0877ac */ /* 0x000e620008000c00 */
[----:B------:R-:W-:Y:S02]  /*0750*/  IMAD R14, R13, R0, RZ ;  /* 0x000000000d0e7224 */ /* 0x000fe400078e02ff */
[----:B------:R-:W-:Y:S02]  /*0760*/  IMAD.SHL.U32 R12, R12, 0x10, RZ ;  /* 0x000000100c0c7824 */ /* 0x000fe400078e00ff */
[----:B------:R-:W-:Y:S02]  /*0770*/  IMAD.SHL.U32 R14, R14, 0x10, RZ ;  /* 0x000000100e0e7824 */ /* 0x000fe400078e00ff */
[----:B------:R-:W-:Y:S02]  /*0780*/  IMAD.MOV R26, RZ, RZ, -R26 ;  /* 0x000000ffff1a7224 */ /* 0x000fe400078e0a1a */
[----:B------:R-:W-:-:S02]  /*0790*/  VIADD R12, R12, UR4 ;  /* 0x000000040c0c7c36 */ /* 0x000fc40008000000 */
[----:B------:R-:W-:Y:S02]  /*07a0*/  VIADD R16, R14, UR4 ;  /* 0x000000040e107c36 */ /* 0x000fe40008000000 */
[----:B0-----:R-:W-:Y:S01]  /*07b0*/  IMAD.SHL.U32 R2, R3, 0x4, RZ ;  /* 0x0000000403027824 */ /* 0x001fe200078e00ff */
[----:B------:R-:W-:Y:S01]  /*07c0*/  SHF.R.U32.HI R15, RZ, 0x2, R3 ;  /* 0x00000002ff0f7819 */ /* 0x000fe20000011603 */
[----:B------:R-:W-:-:S03]  /*07d0*/  IMAD.MOV.U32 R3, RZ, RZ, RZ ;  /* 0x000000ffff037224 */ /* 0x000fc600078e00ff */
[----:B------:R-:W-:-:S05]  /*07e0*/  LOP3.LUT R2, R2, 0xc, RZ, 0xe2, !PT ;  /* 0x0000000c02027812 */ /* 0x000fca00078ee2ff */
[----:B-1----:R-:W-:-:S07]  /*07f0*/  IMAD.WIDE.U32 R2, R15, R0, R2 ;  /* 0x000000000f027225 */ /* 0x002fce00078e0002 */
.L_x_3:
[----:B------:R-:W-:Y:S02]  /*0800*/  IADD3 R23, P2, PT, R12, UR10, RZ ;  /* 0x0000000a0c177c10 */ /* 0x000fe4000ff5e0ff */
[----:B------:R-:W-:Y:S02]  /*0810*/  IADD3 R21, P0, PT, R16, UR8, RZ ;  /* 0x0000000810157c10 */ /* 0x000fe4000ff1e0ff */
[C---:B------:R-:W-:Y:S02]  /*0820*/  IADD3 R22, P3, PT, R2.reuse, R23, RZ ;  /* 0x0000001702167210 */ /* 0x040fe40007f7e0ff */
[----:B------:R-:W-:Y:S02]  /*0830*/  IADD3 R20, P1, PT, R2, R21, RZ ;  /* 0x0000001502147210 */ /* 0x000fe40007f3e0ff */
[C---:B------:R-:W-:Y:S02]  /*0840*/  IADD3.X R23, PT, PT, R3.reuse, UR11, RZ, P3, P2 ;  /* 0x0000000b03177c10 */ /* 0x040fe40009fe44ff */
[----:B------:R-:W-:Y:S01]  /*0850*/  IADD3.X R21, PT, PT, R3, UR9, RZ, P1, P0 ;  /* 0x0000000903157c10 */ /* 0x000fe20008fe04ff */
[----:B------:R-:W-:-:S02]  /*0860*/  IMAD.WIDE.U32 R18, R0, 0x8, R22 ;  /* 0x0000000800127825 */ /* 0x000fc400078e0016 */
[----:B------:R-:W2:Y:S02]  /*0870*/  LDG.E R22, desc[UR6][R22.64] ;  /* 0x0000000616167981 */ /* 0x000ea4000c1e1900 */
[----:B------:R-:W-:Y:S02]  /*0880*/  IMAD.WIDE.U32 R14, R0, 0x8, R20 ;  /* 0x00000008000e7825 */ /* 0x000fe400078e0014 */
[----:B------:R-:W2:Y:S04]  /*0890*/  LDG.E R24, desc[UR6][R20.64] ;  /* 0x0000000614187981 */ /* 0x000ea8000c1e1900 */
[----:B------:R-:W2:Y:S04]  /*08a0*/  LDG.E R25, desc[UR6][R14.64] ;  /* 0x000000060e197981 */ /* 0x000ea8000c1e1900 */
[----:B------:R-:W3:Y:S01]  /*08b0*/  LDG.E R18, desc[UR6][R18.64] ;  /* 0x0000000612127981 */ /* 0x000ee2000c1e1900 */
[----:B------:R-:W-:-:S05]  /*08c0*/  VIADD R26, R26, 0x1 ;  /* 0x000000011a1a7836 */ /* 0x000fca0000000000 */
[----:B------:R-:W-:Y:S01]  /*08d0*/  ISETP.NE.AND P0, PT, R26, RZ, PT ;  /* 0x000000ff1a00720c */ /* 0x000fe20003f05270 */
[----:B------:R-:W-:Y:S02]  /*08e0*/  VIADD R12, R12, 0x10 ;  /* 0x000000100c0c7836 */ /* 0x000fe40000000000 */
[----:B------:R-:W-:Y:S01]  /*08f0*/  VIADD R16, R16, 0x10 ;  /* 0x0000001010107836 */ /* 0x000fe20000000000 */
[C---:B--2---:R-:W-:Y:S08]  /*0900*/  IMMA.16816.U8.U8 R4, R24.reuse.ROW, R22.COL, R4 ;  /* 0x0000001618047237 */ /* 0x044ff00000400404 */
[----:B---3--:R-:W-:Y:S01]  /*0910*/  IMMA.16816.U8.U8 R8, R24.ROW, R18.COL, R8 ;  /* 0x0000001218087237 */ /* 0x008fe20000400408 */
[----:B------:R-:W-:-:S04]  /*0920*/  NOP ;  /* 0x0000000000007918 */ /* 0x000fc80000000000 */
[----:B------:R-:W-:-:S15]  /*0930*/  @P0 BRA `(.L_x_3) ;  /* 0xfffffffc00b00947 */ /* 0x000fde000383ffff */
.L_x_0:
[----:B------:R-:W0:Y:S01]  /*0940*/  S2R R2, SR_LANEID ;  /* 0x0000000000027919 */ /* 0x000e220000000000 */
[----:B------:R-:W1:Y:S01]  /*0950*/  LDC R14, c[0x0][0x3a0] ;  /* 0x0000e800ff0e7b82 */ /* 0x000e620000000800 */
[----:B------:R-:W2:Y:S01]  /*0960*/  LDCU.64 UR4, c[0x0][0x390] ;  /* 0x00007200ff0477ac */ /* 0x000ea20008000a00 */
[----:B------:R-:W-:Y:S02]  /*0970*/  IMAD.MOV.U32 R3, RZ, RZ, RZ ;  /* 0x000000ffff037224 */ /* 0x000fe400078e00ff */
[----:B-1----:R-:W-:Y:S01]  /*0980*/  IMAD R13, R13, R14, RZ ;  /* 0x0000000e0d0d7224 */ /* 0x002fe200078e02ff */
[----:B------:R-:W-:-:S03]  /*0990*/  SHF.R.U32.HI R15, RZ, 0x1, R14 ;  /* 0x00000001ff0f7819 */ /* 0x000fc6000001160e */
[----:B------:R-:W-:Y:S01]  /*09a0*/  IMAD.SHL.U32 R0, R13, 0x10, RZ ;  /* 0x000000100d007824 */ /* 0x000fe200078e00ff */
[----:B0-----:R-:W-:Y:S02]  /*09b0*/  SHF.R.U32.HI R12, RZ, 0x2, R2 ;  /* 0x00000002ff0c7819 */ /* 0x001fe40000011602 */
[----:B------:R-:W-:Y:S02]  /*09c0*/  LOP3.LUT R2, R2, 0x3, RZ, 0xc0, !PT ;  /* 0x0000000302027812 */ /* 0x000fe400078ec0ff */
[----:B------:R-:W-:-:S03]  /*09d0*/  LEA R17, P0, R17, R0, 0x4 ;  /* 0x0000000011117211 */ /* 0x000fc600078020ff */
[----:B------:R-:W-:Y:S01]  /*09e0*/  IMAD.WIDE.U32 R2, R12, R15, R2 ;  /* 0x0000000f0c027225 */ /* 0x000fe200078e0002 */
[----:B------:R-:W-:Y:S02]  /*09f0*/  LEA.HI.X.SX32 R0, R0, RZ, 0x1, P0 ;  /* 0x000000ff00007211 */ /* 0x000fe400000f0eff */
[----:B--2---:R-:W-:-:S04]  /*0a00*/  LEA R13, P0, R17, UR4, 0x2 ;  /* 0x00000004110d7c11 */ /* 0x004fc8000f8010ff */
[----:B------:R-:W-:Y:S02]  /*0a10*/  LEA.HI.X R17, R17, UR5, R0, 0x2, P0 ;  /* 0x0000000511117c11 */ /* 0x000fe400080f1400 */
[----:B------:R-:W-:-:S04]  /*0a20*/  LEA R12, P0, R2, R13, 0x3 ;  /* 0x0000000d020c7211 */ /* 0x000fc800078018ff */
[----:B------:R-:W-:-:S03]  /*0a30*/  LEA.HI.X R13, R2, R17, R3, 0x3, P0 ;  /* 0x00000011020d7211 */ /* 0x000fc600000f1c03 */
[----:B------:R-:W-:Y:S02]  /*0a40*/  IMAD.WIDE.U32 R2, R15, 0x40, R12 ;  /* 0x000000400f027825 */ /* 0x000fe400078e000c */
[----:B------:R-:W-:Y:S04]  /*0a50*/  STG.E.64 desc[UR6][R12.64], R4 ;  /* 0x000000040c007986 */ /* 0x000fe8000c101b06 */
[----:B------:R-:W-:Y:S04]  /*0a60*/  STG.E.64 desc[UR6][R2.64], R6 ;  /* 0x0000000602007986 */ /* 0x000fe8000c101b06 */
[----:B------:R-:W-:Y:S04]  /*0a70*/  STG.E.64 desc[UR6][R12.64+0x20], R8 ;  /* 0x000020080c007986 */ /* 0x000fe8000c101b06 */
[----:B------:R-:W-:Y:S01]  /*0a80*/  STG.E.64 desc[UR6][R2.64+0x20], R10 ;  /* 0x0000200a02007986 */ /* 0x000fe2000c101b06 */
[----:B------:R-:W-:Y:S05]  /*0a90*/  EXIT ;  /* 0x000000000000794d */ /* 0x000fea0003800000 */
.L_x_4:
[----:B------:R-:W-:-:S00]  /*0aa0*/  BRA `(.L_x_4) ;  /* 0xfffffffc00fc7947 */ /* 0x000fc0000383ffff */
[----:B------:R-:W-:-:S00]  /*0ab0*/  NOP ;  /* 0x0000000000007918 */ /* 0x000fc00000000000 */
        /* <DEDUP_REMOVED lines=12> */
.L_x_5:


//--------------------- .nv.shared.reserved.0     --------------------------
	.section	.nv.shared.reserved.0,"aw",@nobits
	.weak		__nv_reservedSMEM_offset_0_alias
	.size		__nv_reservedSMEM_offset_0_alias, 0, 64
	.other		__nv_reservedSMEM_offset_0_alias,@"STO_CUDA_RESERVED_SHARED STV_DEFAULT"
__nv_reservedSMEM_offset_0_alias:
	.zero		0
	.zero		64


//--------------------- .nv.constant0._Z18tensorCoreMultiplyPKhS0_Piiii --------------------------
	.section	.nv.constant0._Z18tensorCoreMultiplyPKhS0_Piiii,"a",@progbits
	.sectionflags	@""
	.align	4
.nv.constant0._Z18tensorCoreMultiplyPKhS0_Piiii:
	.zero		932


//--------------------- SYMBOLS --------------------------

	.type		.nv.reservedSmem.offset0,@object
	.size		.nv.reservedSmem.offset0,0x4
